	.headerflags	@"EF_CUDA_TEXMODE_UNIFIED EF_CUDA_64BIT_ADDRESS EF_CUDA_ACCELERATORS EF_CUDA_SM90 EF_CUDA_VIRTUAL_SM(EF_CUDA_SM90)"
	.elftype	@"ET_EXEC"


//--------------------- .nv.info                  --------------------------
	.section	.nv.info,"",@"SHT_CUDA_INFO"
	.align	4


	//----- nvinfo : EIATTR_REGCOUNT
	.align		4
        /*0000*/ 	.byte	0x04, 0x2f
        /*0002*/ 	.short	(.L_1 - .L_0)
	.align		4
.L_0:
        /*0004*/ 	.word	index@(triton_poi_fused_cat_5)
        /*0008*/ 	.word	0x00000012


	//----- nvinfo : EIATTR_MIN_STACK_SIZE
	.align		4
.L_1:
        /*000c*/ 	.byte	0x04, 0x12
        /*000e*/ 	.short	(.L_3 - .L_2)
	.align		4
.L_2:
        /*0010*/ 	.word	index@(triton_poi_fused_cat_5)
        /*0014*/ 	.word	0x00000000


	//----- nvinfo : EIATTR_FRAME_SIZE
	.align		4
.L_3:
        /*0018*/ 	.byte	0x04, 0x11
        /*001a*/ 	.short	(.L_5 - .L_4)
	.align		4
.L_4:
        /*001c*/ 	.word	index@(triton_poi_fused_cat_5)
        /*0020*/ 	.word	0x00000000


	//----- nvinfo : EIATTR_MIN_STACK_SIZE
	.align		4
.L_5:
        /*0024*/ 	.byte	0x04, 0x12
        /*0026*/ 	.short	(.L_7 - .L_6)
	.align		4
.L_6:
        /*0028*/ 	.word	index@(triton_poi_fused_cat_5)
        /*002c*/ 	.word	0x00000000
.L_7:


//--------------------- .nv.info.triton_poi_fused_cat_5 --------------------------
	.section	.nv.info.triton_poi_fused_cat_5,"",@"SHT_CUDA_INFO"
	.sectionflags	@""
	.align	4


	//----- nvinfo : EIATTR_CUDA_API_VERSION
	.align		4
        /*0000*/ 	.byte	0x04, 0x37
        /*0002*/ 	.short	(.L_9 - .L_8)
.L_8:
        /*0004*/ 	.word	0x0000007c


	//----- nvinfo : EIATTR_KPARAM_INFO
	.align		4
.L_9:
        /*0008*/ 	.byte	0x04, 0x17
        /*000a*/ 	.short	(.L_11 - .L_10)
.L_10:
        /*000c*/ 	.word	0x00000000
        /*0010*/ 	.short	0x0003
        /*0012*/ 	.short	0x0018
        /*0014*/ 	.byte	0x00, 0xf0, 0x11, 0x00


	//----- nvinfo : EIATTR_KPARAM_INFO
	.align		4
.L_11:
        /*0018*/ 	.byte	0x04, 0x17
        /*001a*/ 	.short	(.L_13 - .L_12)
.L_12:
        /*001c*/ 	.word	0x00000000
        /*0020*/ 	.short	0x0002
        /*0022*/ 	.short	0x0010
        /*0024*/ 	.byte	0x00, 0xf4, 0x21, 0x00


	//----- nvinfo : EIATTR_KPARAM_INFO
	.align		4
.L_13:
        /*0028*/ 	.byte	0x04, 0x17
        /*002a*/ 	.short	(.L_15 - .L_14)
.L_14:
        /*002c*/ 	.word	0x00000000
        /*0030*/ 	.short	0x0001
        /*0032*/ 	.short	0x0008
        /*0034*/ 	.byte	0x00, 0xf4, 0x21, 0x00


	//----- nvinfo : EIATTR_KPARAM_INFO
	.align		4
.L_15:
        /*0038*/ 	.byte	0x04, 0x17
        /*003a*/ 	.short	(.L_17 - .L_16)
.L_16:
        /*003c*/ 	.word	0x00000000
        /*0040*/ 	.short	0x0000
        /*0042*/ 	.short	0x0000
        /*0044*/ 	.byte	0x00, 0xf4, 0x21, 0x00


	//----- nvinfo : EIATTR_SPARSE_MMA_MASK
	.align		4
.L_17:
        /*0048*/ 	.byte	0x03, 0x50
        /*004a*/ 	.short	0x0000


	//----- nvinfo : EIATTR_MAXREG_COUNT
	.align		4
        /*004c*/ 	.byte	0x03, 0x1b
        /*004e*/ 	.short	0x00ff


	//----- nvinfo : EIATTR_EXIT_INSTR_OFFSETS
	.align		4
        /*0050*/ 	.byte	0x04, 0x1c
        /*0052*/ 	.short	(.L_19 - .L_18)


	//   ....[0]....
.L_18:
        /*0054*/ 	.word	0x00000620


	//   ....[1]....
        /*0058*/ 	.word	0x00000640


	//----- nvinfo : EIATTR_REQNTID
	.align		4
.L_19:
        /*005c*/ 	.byte	0x04, 0x10
        /*005e*/ 	.short	(.L_21 - .L_20)
.L_20:
        /*0060*/ 	.word	0x00000080
        /*0064*/ 	.word	0x00000001
        /*0068*/ 	.word	0x00000001


	//----- nvinfo : EIATTR_CBANK_PARAM_SIZE
	.align		4
.L_21:
        /*006c*/ 	.byte	0x03, 0x19
        /*006e*/ 	.short	0x001c


	//----- nvinfo : EIATTR_PARAM_CBANK
	.align		4
        /*0070*/ 	.byte	0x04, 0x0a
        /*0072*/ 	.short	(.L_23 - .L_22)
	.align		4
.L_22:
        /*0074*/ 	.word	index@(.nv.constant0.triton_poi_fused_cat_5)
        /*0078*/ 	.short	0x0210
        /*007a*/ 	.short	0x001c


	//----- nvinfo : EIATTR_SW_WAR
	.align		4
.L_23:
        /*007c*/ 	.byte	0x04, 0x36
        /*007e*/ 	.short	(.L_25 - .L_24)
.L_24:
        /*0080*/ 	.word	0x00000008
.L_25:


//--------------------- .nv.callgraph             --------------------------
	.section	.nv.callgraph,"",@"SHT_CUDA_CALLGRAPH"
	.align	4
	.sectionentsize	8
	.align		4
        /*0000*/ 	.word	0x00000000
	.align		4
        /*0004*/ 	.word	0xffffffff
	.align		4
        /*0008*/ 	.word	0x00000000
	.align		4
        /*000c*/ 	.word	0xfffffffe
	.align		4
        /*0010*/ 	.word	0x00000000
	.align		4
        /*0014*/ 	.word	0xfffffffd
	.align		4
        /*0018*/ 	.word	0x00000000
	.align		4
        /*001c*/ 	.word	0xfffffffc


//--------------------- .text.triton_poi_fused_cat_5 --------------------------
	.section	.text.triton_poi_fused_cat_5,"ax",@progbits
	.align	128
        .global         triton_poi_fused_cat_5
        .type           triton_poi_fused_cat_5,@function
        .size           triton_poi_fused_cat_5,(.L_x_1 - triton_poi_fused_cat_5)
        .other          triton_poi_fused_cat_5,@"STO_CUDA_ENTRY STV_DEFAULT"
triton_poi_fused_cat_5:
.text.triton_poi_fused_cat_5:
[----:B------:R-:W0:Y:S02]  /*0000*/  LDC R1, c[0x0][0x28] ;  /* 0x00000a00ff017b82 */ /* 0x000e240000000800 */
[----:B------:R-:W1:Y:S01]  /*0010*/  S2R R0, SR_TID.X ;  /* 0x0000000000007919 */ /* 0x000e620000002100 */
[----:B------:R-:W2:Y:S01]  /*0020*/  LDC.64 R6, c[0x0][0x210] ;  /* 0x00008400ff067b82 */ /* 0x000ea20000000a00 */
[----:B------:R-:W-:Y:S01]  /*0030*/  ULDC.64 UR4, c[0x0][0x208] ;  /* 0x0000820000047ab9 */ /* 0x000fe20000000a00 */
[----:B------:R-:W-:Y:S01]  /*0040*/  ULDC.64 UR6, c[0x0][0x218] ;  /* 0x0000860000067ab9 */ /* 0x000fe20000000a00 */
[----:B------:R-:W3:Y:S01]  /*0050*/  S2R R3, SR_CTAID.X ;  /* 0x0000000000037919 */ /* 0x000ee20000002500 */
[----:B-1----:R-:W-:-:S05]  /*0060*/  IMAD.SHL.U32 R0, R0, 0x2, RZ ;  /* 0x0000000200007824 */ /* 0x002fca00078e00ff */
[----:B------:R-:W-:-:S05]  /*0070*/  LOP3.LUT R0, R0, 0xfe, RZ, 0xc0, !PT ;  /* 0x000000fe00007812 */ /* 0x000fca00078ec0ff */
[----:B---3--:R-:W-:-:S05]  /*0080*/  IMAD R0, R3, 0x100, R0 ;  /* 0x0000010003007824 */ /* 0x008fca00078e0200 */
[----:B------:R-:W-:Y:S02]  /*0090*/  SHF.R.S32.HI R3, RZ, 0x1f, R0 ;  /* 0x0000001fff037819 */ /* 0x000fe40000011400 */
[----:B------:R-:W-:Y:S02]  /*00a0*/  ISETP.GE.AND P0, PT, R0, 0x100, PT ;  /* 0x000001000000780c */ /* 0x000fe40003f06270 */
[CC--:B------:R-:W-:Y:S02]  /*00b0*/  LEA.HI R2, R3.reuse, R0.reuse, RZ, 0x4 ;  /* 0x0000000003027211 */ /* 0x0c0fe400078f20ff */
[----:B------:R-:W-:Y:S02]  /*00c0*/  LEA.HI R5, R3, R0, RZ, 0x6 ;  /* 0x0000000003057211 */ /* 0x000fe400078f30ff */
[----:B------:R-:W-:Y:S02]  /*00d0*/  SHF.R.S32.HI R4, RZ, 0x4, R2 ;  /* 0x00000004ff047819 */ /* 0x000fe40000011402 */
[----:B------:R-:W-:-:S02]  /*00e0*/  SHF.R.S32.HI R8, RZ, 0x6, R5 ;  /* 0x00000006ff087819 */ /* 0x000fc40000011405 */
[----:B------:R-:W-:Y:S02]  /*00f0*/  LEA.HI R3, R4, R4, RZ, 0x2 ;  /* 0x0000000404037211 */ /* 0x000fe400078f10ff */
[----:B------:R-:W-:Y:S01]  /*0100*/  LOP3.LUT R5, R5, 0xffffffc0, RZ, 0xc0, !PT ;  /* 0xffffffc005057812 */ /* 0x000fe200078ec0ff */
[----:B------:R-:W-:Y:S01]  /*0110*/  IMAD.SHL.U32 R9, R8, 0x20, RZ ;  /* 0x0000002008097824 */ /* 0x000fe200078e00ff */
[----:B------:R-:W-:-:S04]  /*0120*/  LOP3.LUT R3, R3, 0xfffffffc, RZ, 0xc0, !PT ;  /* 0xfffffffc03037812 */ /* 0x000fc800078ec0ff */
[----:B------:R-:W-:Y:S02]  /*0130*/  IADD3 R3, R4, -R3, RZ ;  /* 0x8000000304037210 */ /* 0x000fe40007ffe0ff */
[----:B------:R-:W-:Y:S02]  /*0140*/  IADD3 R11, R9, R0, -R5 ;  /* 0x00000000090b7210 */ /* 0x000fe40007ffe805 */
[C---:B------:R-:W-:Y:S01]  /*0150*/  ISETP.GE.AND P1, PT, R3.reuse, 0x2, PT ;  /* 0x000000020300780c */ /* 0x040fe20003f26270 */
[----:B------:R-:W-:Y:S01]  /*0160*/  IMAD.SHL.U32 R8, R3, 0x10, RZ ;  /* 0x0000001003087824 */ /* 0x000fe200078e00ff */
[----:B------:R-:W-:Y:S01]  /*0170*/  LOP3.LUT R5, R2, 0xfffffff0, RZ, 0xc0, !PT ;  /* 0xfffffff002057812 */ /* 0x000fe200078ec0ff */
[----:B--2---:R-:W-:Y:S01]  /*0180*/  IMAD.WIDE R6, R11, 0x4, R6 ;  /* 0x000000040b067825 */ /* 0x004fe200078e0206 */
[C---:B------:R-:W-:Y:S02]  /*0190*/  ISETP.LT.AND P3, PT, R0.reuse, 0x100, !P1 ;  /* 0x000001000000780c */ /* 0x040fe40004f61270 */
[----:B------:R-:W-:Y:S01]  /*01a0*/  SHF.R.S32.HI R11, RZ, 0x1f, R9 ;  /* 0x0000001fff0b7819 */ /* 0x000fe20000011409 */
[----:B------:R-:W-:Y:S01]  /*01b0*/  IMAD.IADD R2, R0, 0x1, -R5 ;  /* 0x0000000100027824 */ /* 0x000fe200078e0a05 */
[----:B------:R-:W-:-:S02]  /*01c0*/  CS2R R4, SRZ ;  /* 0x0000000000047805 */ /* 0x000fc4000001ff00 */
[----:B------:R-:W-:Y:S02]  /*01d0*/  ISETP.GT.AND P2, PT, R3, 0x1, !P0 ;  /* 0x000000010300780c */ /* 0x000fe40004744270 */
[----:B------:R-:W-:Y:S02]  /*01e0*/  IADD3 R9, P4, P5, R8, R2, R9 ;  /* 0x0000000208097210 */ /* 0x000fe40007d9e009 */
[----:B------:R-:W-:Y:S02]  /*01f0*/  SHF.R.S32.HI R2, RZ, 0x1f, R2 ;  /* 0x0000001fff027819 */ /* 0x000fe40000011402 */
[----:B------:R-:W-:Y:S01]  /*0200*/  SHF.R.S32.HI R8, RZ, 0x1f, R8 ;  /* 0x0000001fff087819 */ /* 0x000fe20000011408 */
[----:B------:R-:W2:Y:S03]  /*0210*/  @P3 LDG.E.64 R4, desc[UR4][R6.64] ;  /* 0x0000000406043981 */ /* 0x000ea6000c1e1b00 */
[----:B------:R-:W-:-:S02]  /*0220*/  IADD3.X R2, R8, R2, R11, P4, P5 ;  /* 0x0000000208027210 */ /* 0x000fc400027ea40b */
[----:B------:R-:W-:Y:S02]  /*0230*/  CS2R R10, SRZ ;  /* 0x00000000000a7805 */ /* 0x000fe4000001ff00 */
[----:B------:R-:W-:-:S04]  /*0240*/  LEA R8, P4, R9, UR6, 0x2 ;  /* 0x0000000609087c11 */ /* 0x000fc8000f8810ff */
[----:B------:R-:W-:-:S05]  /*0250*/  LEA.HI.X R9, R9, UR7, R2, 0x2, P4 ;  /* 0x0000000709097c11 */ /* 0x000fca000a0f1402 */
[----:B------:R-:W3:Y:S01]  /*0260*/  @P2 LDG.E.64 R10, desc[UR4][R8.64+-0x80] ;  /* 0xffff8004080a2981 */ /* 0x000ee2000c1e1b00 */
[----:B------:R-:W-:Y:S01]  /*0270*/  HFMA2.MMA R15, -RZ, RZ, 1.625, 0 ;  /* 0x3e800000ff0f7435 */ /* 0x000fe200000001ff */
[----:B--2---:R-:W-:Y:S02]  /*0280*/  SEL R3, R4, RZ, P3 ;  /* 0x000000ff04037207 */ /* 0x004fe40001800000 */
[----:B------:R-:W-:-:S03]  /*0290*/  SEL R4, R5, RZ, P3 ;  /* 0x000000ff05047207 */ /* 0x000fc60001800000 */
[----:B------:R-:W-:Y:S02]  /*02a0*/  FADD R2, RZ, -R3 ;  /* 0x80000003ff027221 */ /* 0x000fe40000000000 */
[----:B------:R-:W-:Y:S02]  /*02b0*/  FADD R5, RZ, -R4 ;  /* 0x80000004ff057221 */ /* 0x000fe40000000000 */
[----:B------:R-:W-:-:S05]  /*02c0*/  FMUL R6, R2, 1.4426950216293334961 ;  /* 0x3fb8aa3b02067820 */ /* 0x000fca0000400000 */
[----:B------:R-:W-:Y:S02]  /*02d0*/  FSETP.GEU.AND P3, PT, R6, -126, PT ;  /* 0xc2fc00000600780b */ /* 0x000fe40003f6e000 */
[----:B---3--:R-:W-:Y:S01]  /*02e0*/  SEL R2, R10, RZ, P2 ;  /* 0x000000ff0a027207 */ /* 0x008fe20001000000 */
[----:B------:R-:W-:Y:S01]  /*02f0*/  FMUL R10, R5, 1.4426950216293334961 ;  /* 0x3fb8aa3b050a7820 */ /* 0x000fe20000400000 */
[----:B------:R-:W-:-:S03]  /*0300*/  SEL R5, R11, RZ, P2 ;  /* 0x000000ff0b057207 */ /* 0x000fc60001000000 */
[----:B------:R-:W-:Y:S01]  /*0310*/  FADD R7, RZ, -R2 ;  /* 0x80000002ff077221 */ /* 0x000fe20000000000 */
[----:B------:R-:W-:-:S03]  /*0320*/  FSETP.GEU.AND P5, PT, R10, -126, PT ;  /* 0xc2fc00000a00780b */ /* 0x000fc60003fae000 */
[----:B------:R-:W-:Y:S01]  /*0330*/  FMUL R11, R7, 1.4426950216293334961 ;  /* 0x3fb8aa3b070b7820 */ /* 0x000fe20000400000 */
[----:B------:R-:W-:Y:S01]  /*0340*/  FADD R7, RZ, -R5 ;  /* 0x80000005ff077221 */ /* 0x000fe20000000000 */
[----:B------:R-:W-:-:S03]  /*0350*/  @!P3 FMUL R6, R6, 0.5 ;  /* 0x3f0000000606b820 */ /* 0x000fc60000400000 */
[----:B------:R-:W-:Y:S01]  /*0360*/  FMUL R13, R7, 1.4426950216293334961 ;  /* 0x3fb8aa3b070d7820 */ /* 0x000fe20000400000 */
[----:B------:R-:W-:Y:S01]  /*0370*/  FSETP.GEU.AND P4, PT, R11, -126, PT ;  /* 0xc2fc00000b00780b */ /* 0x000fe20003f8e000 */
[----:B------:R-:W1:Y:S03]  /*0380*/  MUFU.EX2 R7, R6 ;  /* 0x0000000600077308 */ /* 0x000e660000000800 */
[----:B------:R-:W-:Y:S01]  /*0390*/  FSETP.GEU.AND P2, PT, R13, -126, PT ;  /* 0xc2fc00000d00780b */ /* 0x000fe20003f4e000 */
[----:B------:R-:W-:-:S04]  /*03a0*/  @!P5 FMUL R10, R10, 0.5 ;  /* 0x3f0000000a0ad820 */ /* 0x000fc80000400000 */
[----:B------:R-:W2:Y:S04]  /*03b0*/  MUFU.EX2 R8, R10 ;  /* 0x0000000a00087308 */ /* 0x000ea80000000800 */
[----:B------:R-:W-:Y:S01]  /*03c0*/  @!P4 FMUL R11, R11, 0.5 ;  /* 0x3f0000000b0bc820 */ /* 0x000fe20000400000 */
[----:B-1----:R-:W-:-:S03]  /*03d0*/  @!P3 FMUL R7, R7, R7 ;  /* 0x000000070707b220 */ /* 0x002fc60000400000 */
[----:B------:R-:W-:Y:S01]  /*03e0*/  @!P2 FMUL R13, R13, 0.5 ;  /* 0x3f0000000d0da820 */ /* 0x000fe20000400000 */
[----:B------:R-:W1:Y:S01]  /*03f0*/  MUFU.EX2 R12, R11 ;  /* 0x0000000b000c7308 */ /* 0x000e620000000800 */
[----:B------:R-:W-:Y:S01]  /*0400*/  FADD R9, R7, 1 ;  /* 0x3f80000007097421 */ /* 0x000fe20000000000 */
[----:B--2---:R-:W-:-:S04]  /*0410*/  @!P5 FMUL R8, R8, R8 ;  /* 0x000000080808d220 */ /* 0x004fc80000400000 */
[----:B------:R-:W-:Y:S02]  /*0420*/  FSETP.GT.AND P3, PT, R9, 8.50705917302346158658e+37, PT ;  /* 0x7e8000000900780b */ /* 0x000fe40003f64000 */
[----:B------:R-:W2:Y:S01]  /*0430*/  MUFU.EX2 R7, R13 ;  /* 0x0000000d00077308 */ /* 0x000ea20000000800 */
[----:B------:R-:W-:Y:S01]  /*0440*/  FADD R8, R8, 1 ;  /* 0x3f80000008087421 */ /* 0x000fe20000000000 */
[----:B------:R-:W-:Y:S01]  /*0450*/  FSEL R10, R15, 1, P3 ;  /* 0x3f8000000f0a7808 */ /* 0x000fe20001800000 */
[----:B-1----:R-:W-:-:S03]  /*0460*/  @!P4 FMUL R12, R12, R12 ;  /* 0x0000000c0c0cc220 */ /* 0x002fc60000400000 */
[----:B------:R-:W-:Y:S01]  /*0470*/  FSETP.GT.AND P4, PT, R8, 8.50705917302346158658e+37, PT ;  /* 0x7e8000000800780b */ /* 0x000fe20003f84000 */
[----:B------:R-:W-:-:S04]  /*0480*/  FADD R12, R12, 1 ;  /* 0x3f8000000c0c7421 */ /* 0x000fc80000000000 */
[----:B------:R-:W-:Y:S01]  /*0490*/  @P3 FMUL R9, R9, 0.25 ;  /* 0x3e80000009093820 */ /* 0x000fe20000400000 */
[----:B------:R-:W-:Y:S01]  /*04a0*/  FSEL R11, R15, 1, P4 ;  /* 0x3f8000000f0b7808 */ /* 0x000fe20002000000 */
[----:B--2---:R-:W-:Y:S01]  /*04b0*/  @!P2 FMUL R7, R7, R7 ;  /* 0x000000070707a220 */ /* 0x004fe20000400000 */
[----:B------:R-:W-:-:S03]  /*04c0*/  FSETP.GT.AND P2, PT, R12, 8.50705917302346158658e+37, PT ;  /* 0x7e8000000c00780b */ /* 0x000fc60003f44000 */
[----:B------:R-:W1:Y:S01]  /*04d0*/  MUFU.RCP R9, R9 ;  /* 0x0000000900097308 */ /* 0x000e620000001000 */
[----:B------:R-:W-:Y:S01]  /*04e0*/  FADD R14, R7, 1 ;  /* 0x3f800000070e7421 */ /* 0x000fe20000000000 */
[----:B------:R-:W-:Y:S01]  /*04f0*/  FSEL R13, R15, 1, P2 ;  /* 0x3f8000000f0d7808 */ /* 0x000fe20001000000 */
[----:B------:R-:W-:Y:S01]  /*0500*/  @P4 FMUL R8, R8, 0.25 ;  /* 0x3e80000008084820 */ /* 0x000fe20000400000 */
[----:B------:R-:W2:Y:S02]  /*0510*/  LDC.64 R6, c[0x0][0x220] ;  /* 0x00008800ff067b82 */ /* 0x000ea40000000a00 */
[----:B------:R-:W-:-:S03]  /*0520*/  FSETP.GT.AND P5, PT, R14, 8.50705917302346158658e+37, PT ;  /* 0x7e8000000e00780b */ /* 0x000fc60003fa4000 */
[----:B------:R-:W3:Y:S01]  /*0530*/  MUFU.RCP R8, R8 ;  /* 0x0000000800087308 */ /* 0x000ee20000001000 */
[----:B------:R-:W-:Y:S01]  /*0540*/  FSEL R15, R15, 1, P5 ;  /* 0x3f8000000f0f7808 */ /* 0x000fe20002800000 */
[----:B------:R-:W-:Y:S01]  /*0550*/  @P2 FMUL R12, R12, 0.25 ;  /* 0x3e8000000c0c2820 */ /* 0x000fe20000400000 */
[----:B-1----:R-:W-:-:S05]  /*0560*/  FMUL R10, R9, R10 ;  /* 0x0000000a090a7220 */ /* 0x002fca0000400000 */
[----:B------:R-:W1:Y:S02]  /*0570*/  MUFU.RCP R12, R12 ;  /* 0x0000000c000c7308 */ /* 0x000e640000001000 */
[----:B------:R-:W-:Y:S01]  /*0580*/  @P5 FMUL R14, R14, 0.25 ;  /* 0x3e8000000e0e5820 */ /* 0x000fe20000400000 */
[----:B------:R-:W-:Y:S01]  /*0590*/  FMUL R10, R3, R10 ;  /* 0x0000000a030a7220 */ /* 0x000fe20000400000 */
[----:B---3--:R-:W-:-:S04]  /*05a0*/  FMUL R11, R8, R11 ;  /* 0x0000000b080b7220 */ /* 0x008fc80000400000 */
[----:B------:R-:W3:Y:S01]  /*05b0*/  MUFU.RCP R14, R14 ;  /* 0x0000000e000e7308 */ /* 0x000ee20000001000 */
[----:B------:R-:W-:Y:S01]  /*05c0*/  FMUL R11, R4, R11 ;  /* 0x0000000b040b7220 */ /* 0x000fe20000400000 */
[----:B--2---:R-:W-:-:S04]  /*05d0*/  IMAD.WIDE R6, R0, 0x4, R6 ;  /* 0x0000000400067825 */ /* 0x004fc800078e0206 */
[----:B-1----:R-:W-:-:S04]  /*05e0*/  FMUL R13, R12, R13 ;  /* 0x0000000d0c0d7220 */ /* 0x002fc80000400000 */
[----:B------:R-:W-:Y:S01]  /*05f0*/  @P1 FMUL R10, R2, R13 ;  /* 0x0000000d020a1220 */ /* 0x000fe20000400000 */
[----:B---3--:R-:W-:-:S04]  /*0600*/  FMUL R8, R14, R15 ;  /* 0x0000000f0e087220 */ /* 0x008fc80000400000 */
[----:B------:R-:W-:Y:S01]  /*0610*/  @P1 FMUL R11, R5, R8 ;  /* 0x00000008050b1220 */ /* 0x000fe20000400000 */
[----:B------:R-:W-:Y:S06]  /*0620*/  @P0 EXIT ;  /* 0x000000000000094d */ /* 0x000fec0003800000 */
[----:B------:R-:W-:Y:S01]  /*0630*/  STG.E.64 desc[UR4][R6.64], R10 ;  /* 0x0000000a06007986 */ /* 0x000fe2000c101b04 */
[----:B------:R-:W-:Y:S05]  /*0640*/  EXIT ;  /* 0x000000000000794d */ /* 0x000fea0003800000 */
.L_x_0:
[----:B------:R-:W-:-:S00]  /*0650*/  BRA `(.L_x_0) ;  /* 0xfffffffc00fc7947 */ /* 0x000fc0000383ffff */
[----:B------:R-:W-:-:S00]  /*0660*/  NOP ;  /* 0x0000000000007918 */ /* 0x000fc00000000000 */
        /* <DEDUP_REMOVED lines=9> */
.L_x_1:


//--------------------- .nv.constant0.triton_poi_fused_cat_5 --------------------------
	.section	.nv.constant0.triton_poi_fused_cat_5,"a",@progbits
	.sectionflags	@""
	.align	4
.nv.constant0.triton_poi_fused_cat_5:
	.zero		556
